//
// Generated by NVIDIA NVVM Compiler
//
// Compiler Build ID: CL-36424714
// Cuda compilation tools, release 13.0, V13.0.88
// Based on NVVM 20.0.0
//

.version 9.0
.target sm_100
.address_size 64

	// .globl	_Z10printArrayPiS_S_S_S_S_S_S_S_

.visible .entry _Z10printArrayPiS_S_S_S_S_S_S_S_(
	.param .u64 .ptr .align 1 _Z10printArrayPiS_S_S_S_S_S_S_S__param_0,
	.param .u64 .ptr .align 1 _Z10printArrayPiS_S_S_S_S_S_S_S__param_1,
	.param .u64 .ptr .align 1 _Z10printArrayPiS_S_S_S_S_S_S_S__param_2,
	.param .u64 .ptr .align 1 _Z10printArrayPiS_S_S_S_S_S_S_S__param_3,
	.param .u64 .ptr .align 1 _Z10printArrayPiS_S_S_S_S_S_S_S__param_4,
	.param .u64 .ptr .align 1 _Z10printArrayPiS_S_S_S_S_S_S_S__param_5,
	.param .u64 .ptr .align 1 _Z10printArrayPiS_S_S_S_S_S_S_S__param_6,
	.param .u64 .ptr .align 1 _Z10printArrayPiS_S_S_S_S_S_S_S__param_7,
	.param .u64 .ptr .align 1 _Z10printArrayPiS_S_S_S_S_S_S_S__param_8
)
{
	.reg .b32 	%r<16>;
	.reg .b64 	%rd<29>;

	ld.param.u64 	%rd1, [_Z10printArrayPiS_S_S_S_S_S_S_S__param_0];
	ld.param.u64 	%rd2, [_Z10printArrayPiS_S_S_S_S_S_S_S__param_1];
	ld.param.u64 	%rd3, [_Z10printArrayPiS_S_S_S_S_S_S_S__param_2];
	ld.param.u64 	%rd4, [_Z10printArrayPiS_S_S_S_S_S_S_S__param_3];
	ld.param.u64 	%rd5, [_Z10printArrayPiS_S_S_S_S_S_S_S__param_4];
	ld.param.u64 	%rd6, [_Z10printArrayPiS_S_S_S_S_S_S_S__param_5];
	ld.param.u64 	%rd7, [_Z10printArrayPiS_S_S_S_S_S_S_S__param_6];
	ld.param.u64 	%rd8, [_Z10printArrayPiS_S_S_S_S_S_S_S__param_7];
	ld.param.u64 	%rd9, [_Z10printArrayPiS_S_S_S_S_S_S_S__param_8];
	cvta.to.global.u64 	%rd10, %rd6;
	cvta.to.global.u64 	%rd11, %rd5;
	cvta.to.global.u64 	%rd12, %rd4;
	cvta.to.global.u64 	%rd13, %rd3;
	cvta.to.global.u64 	%rd14, %rd2;
	cvta.to.global.u64 	%rd15, %rd1;
	cvta.to.global.u64 	%rd16, %rd9;
	cvta.to.global.u64 	%rd17, %rd8;
	cvta.to.global.u64 	%rd18, %rd7;
	mov.u32 	%r1, %ntid.x;
	mov.u32 	%r2, %tid.y;
	mov.u32 	%r3, %tid.x;
	mad.lo.s32 	%r4, %r1, %r2, %r3;
	mov.u32 	%r5, %ntid.y;
	mul.lo.s32 	%r6, %r1, %r5;
	mov.u32 	%r7, %ctaid.x;
	mul.lo.s32 	%r8, %r6, %r7;
	mov.u32 	%r9, %nctaid.x;
	mov.u32 	%r10, %ctaid.y;
	mul.lo.s32 	%r11, %r10, %r9;
	mul.lo.s32 	%r12, %r11, %r6;
	add.s32 	%r13, %r4, %r8;
	add.s32 	%r14, %r13, %r12;
	mul.wide.s32 	%rd19, %r14, 4;
	add.s64 	%rd20, %rd18, %rd19;
	st.global.u32 	[%rd20], %r12;
	add.s64 	%rd21, %rd17, %rd19;
	st.global.u32 	[%rd21], %r8;
	add.s64 	%rd22, %rd16, %rd19;
	st.global.u32 	[%rd22], %r4;
	add.s64 	%rd23, %rd15, %rd19;
	ld.global.u32 	%r15, [%rd23];
	add.s64 	%rd24, %rd14, %rd19;
	st.global.u32 	[%rd24], %r15;
	add.s64 	%rd25, %rd13, %rd19;
	st.global.u32 	[%rd25], %r3;
	add.s64 	%rd26, %rd12, %rd19;
	st.global.u32 	[%rd26], %r2;
	add.s64 	%rd27, %rd11, %rd19;
	st.global.u32 	[%rd27], %r1;
	add.s64 	%rd28, %rd10, %rd19;
	st.global.u32 	[%rd28], %r14;
	ret;

}


// ===== COMPILED SASS (sm_100) =====

	.target	sm_100

	.elftype	@"ET_EXEC"


//--------------------- .note.nv.tkinfo           --------------------------
	.section	.note.nv.tkinfo,"",@"SHT_NOTE"
	.sectionflags	@"SHF_NOTE_NV_TKINFO"
	.tkinfo
        /*0018*/ 	.word	0x00000002
        /*0030*/ 	.string	""
        /*0030*/ 	.string	"ptxas"
        /*0030*/ 	.string	"Cuda compilation tools, release 13.0, V13.0.88"
        /*0030*/ 	.string	"Build cuda_13.0.r13.0/compiler.36424714_0"
        /*0030*/ 	.string	"-arch sm_100 -m 64 "



//--------------------- .note.nv.cuinfo           --------------------------
	.section	.note.nv.cuinfo,"",@"SHT_NOTE"
	.sectionflags	@"SHF_NOTE_NV_CUINFO"
        /*0018*/ 	.short	0x0002
        /*001a*/ 	.short	0x0064
        /*001c*/ 	.short	0x0082
	.zero		2


//--------------------- .nv.info                  --------------------------
	.section	.nv.info,"",@"SHT_CUDA_INFO"
	.align	4


	//----- nvinfo : EIATTR_REGCOUNT
	.align		4
        /*0000*/ 	.byte	0x04, 0x2f
        /*0002*/ 	.short	(.L_1 - .L_0)
	.align		4
.L_0:
        /*0004*/ 	.word	index@(_Z10printArrayPiS_S_S_S_S_S_S_S_)
        /*0008*/ 	.word	0x0000001c


	//----- nvinfo : EIATTR_FRAME_SIZE
	.align		4
.L_1:
        /*000c*/ 	.byte	0x04, 0x11
        /*000e*/ 	.short	(.L_3 - .L_2)
	.align		4
.L_2:
        /*0010*/ 	.word	index@(_Z10printArrayPiS_S_S_S_S_S_S_S_)
        /*0014*/ 	.word	0x00000000


	//----- nvinfo : EIATTR_MIN_STACK_SIZE
	.align		4
.L_3:
        /*0018*/ 	.byte	0x04, 0x12
        /*001a*/ 	.short	(.L_5 - .L_4)
	.align		4
.L_4:
        /*001c*/ 	.word	index@(_Z10printArrayPiS_S_S_S_S_S_S_S_)
        /*0020*/ 	.word	0x00000000
.L_5:


//--------------------- .nv.compat                --------------------------
	.section	.nv.compat,"",@"SHT_CUDA_COMPAT_INFO"
	.align	4
        /*0000*/ 	.byte	0x02, 0x09, 0x00, 0x00, 0x02, 0x02, 0x01, 0x00, 0x02, 0x05, 0x05, 0x00, 0x03, 0x07, 0x01, 0x01
        /*0010*/ 	.byte	0x02, 0x03, 0x00, 0x00, 0x02, 0x06, 0x01, 0x00, 0x04, 0x0b, 0x08, 0x00, 0x09, 0x00, 0x00, 0x00
        /*0020*/ 	.byte	0x00, 0x00, 0x00, 0x00


//--------------------- .nv.info._Z10printArrayPiS_S_S_S_S_S_S_S_ --------------------------
	.section	.nv.info._Z10printArrayPiS_S_S_S_S_S_S_S_,"",@"SHT_CUDA_INFO"
	.sectionflags	@""
	.align	4


	//----- nvinfo : EIATTR_CUDA_API_VERSION
	.align		4
        /*0000*/ 	.byte	0x04, 0x37
        /*0002*/ 	.short	(.L_7 - .L_6)
.L_6:
        /*0004*/ 	.word	0x00000082


	//----- nvinfo : EIATTR_KPARAM_INFO
	.align		4
.L_7:
        /*0008*/ 	.byte	0x04, 0x17
        /*000a*/ 	.short	(.L_9 - .L_8)
.L_8:
        /*000c*/ 	.word	0x00000000
        /*0010*/ 	.short	0x0008
        /*0012*/ 	.short	0x0040
        /*0014*/ 	.byte	0x00, 0xf5, 0x21, 0x00


	//----- nvinfo : EIATTR_KPARAM_INFO
	.align		4
.L_9:
        /*0018*/ 	.byte	0x04, 0x17
        /*001a*/ 	.short	(.L_11 - .L_10)
.L_10:
        /*001c*/ 	.word	0x00000000
        /*0020*/ 	.short	0x0007
        /*0022*/ 	.short	0x0038
        /*0024*/ 	.byte	0x00, 0xf5, 0x21, 0x00


	//----- nvinfo : EIATTR_KPARAM_INFO
	.align		4
.L_11:
        /*0028*/ 	.byte	0x04, 0x17
        /*002a*/ 	.short	(.L_13 - .L_12)
.L_12:
        /*002c*/ 	.word	0x00000000
        /*0030*/ 	.short	0x0006
        /*0032*/ 	.short	0x0030
        /*0034*/ 	.byte	0x00, 0xf5, 0x21, 0x00


	//----- nvinfo : EIATTR_KPARAM_INFO
	.align		4
.L_13:
        /*0038*/ 	.byte	0x04, 0x17
        /*003a*/ 	.short	(.L_15 - .L_14)
.L_14:
        /*003c*/ 	.word	0x00000000
        /*0040*/ 	.short	0x0005
        /*0042*/ 	.short	0x0028
        /*0044*/ 	.byte	0x00, 0xf5, 0x21, 0x00


	//----- nvinfo : EIATTR_KPARAM_INFO
	.align		4
.L_15:
        /*0048*/ 	.byte	0x04, 0x17
        /*004a*/ 	.short	(.L_17 - .L_16)
.L_16:
        /*004c*/ 	.word	0x00000000
        /*0050*/ 	.short	0x0004
        /*0052*/ 	.short	0x0020
        /*0054*/ 	.byte	0x00, 0xf5, 0x21, 0x00


	//----- nvinfo : EIATTR_KPARAM_INFO
	.align		4
.L_17:
        /*0058*/ 	.byte	0x04, 0x17
        /*005a*/ 	.short	(.L_19 - .L_18)
.L_18:
        /*005c*/ 	.word	0x00000000
        /*0060*/ 	.short	0x0003
        /*0062*/ 	.short	0x0018
        /*0064*/ 	.byte	0x00, 0xf5, 0x21, 0x00


	//----- nvinfo : EIATTR_KPARAM_INFO
	.align		4
.L_19:
        /*0068*/ 	.byte	0x04, 0x17
        /*006a*/ 	.short	(.L_21 - .L_20)
.L_20:
        /*006c*/ 	.word	0x00000000
        /*0070*/ 	.short	0x0002
        /*0072*/ 	.short	0x0010
        /*0074*/ 	.byte	0x00, 0xf5, 0x21, 0x00


	//----- nvinfo : EIATTR_KPARAM_INFO
	.align		4
.L_21:
        /*0078*/ 	.byte	0x04, 0x17
        /*007a*/ 	.short	(.L_23 - .L_22)
.L_22:
        /*007c*/ 	.word	0x00000000
        /*0080*/ 	.short	0x0001
        /*0082*/ 	.short	0x0008
        /*0084*/ 	.byte	0x00, 0xf5, 0x21, 0x00


	//----- nvinfo : EIATTR_KPARAM_INFO
	.align		4
.L_23:
        /*0088*/ 	.byte	0x04, 0x17
        /*008a*/ 	.short	(.L_25 - .L_24)
.L_24:
        /*008c*/ 	.word	0x00000000
        /*0090*/ 	.short	0x0000
        /*0092*/ 	.short	0x0000
        /*0094*/ 	.byte	0x00, 0xf5, 0x21, 0x00


	//----- nvinfo : EIATTR_SPARSE_MMA_MASK
	.align		4
.L_25:
        /*0098*/ 	.byte	0x03, 0x50
        /*009a*/ 	.short	0x0000


	//----- nvinfo : EIATTR_MAXREG_COUNT
	.align		4
        /*009c*/ 	.byte	0x03, 0x1b
        /*009e*/ 	.short	0x00ff


	//----- nvinfo : EIATTR_MERCURY_ISA_VERSION
	.align		4
        /*00a0*/ 	.byte	0x03, 0x5f
        /*00a2*/ 	.short	0x0101


	//----- nvinfo : EIATTR_VRC_CTA_INIT_COUNT
	.align		4
        /*00a4*/ 	.byte	0x02, 0x4a
	.zero		1
	.zero		1


	//----- nvinfo : EIATTR_EXIT_INSTR_OFFSETS
	.align		4
        /*00a8*/ 	.byte	0x04, 0x1c
        /*00aa*/ 	.short	(.L_27 - .L_26)


	//   ....[0]....
.L_26:
        /*00ac*/ 	.word	0x000002a0


	//----- nvinfo : EIATTR_CBANK_PARAM_SIZE
	.align		4
.L_27:
        /*00b0*/ 	.byte	0x03, 0x19
        /*00b2*/ 	.short	0x0048


	//----- nvinfo : EIATTR_PARAM_CBANK
	.align		4
        /*00b4*/ 	.byte	0x04, 0x0a
        /*00b6*/ 	.short	(.L_29 - .L_28)
	.align		4
.L_28:
        /*00b8*/ 	.word	index@(.nv.constant0._Z10printArrayPiS_S_S_S_S_S_S_S_)
        /*00bc*/ 	.short	0x0380
        /*00be*/ 	.short	0x0048


	//----- nvinfo : EIATTR_SW_WAR
	.align		4
.L_29:
        /*00c0*/ 	.byte	0x04, 0x36
        /*00c2*/ 	.short	(.L_31 - .L_30)
.L_30:
        /*00c4*/ 	.word	0x00000008
.L_31:


//--------------------- .nv.callgraph             --------------------------
	.section	.nv.callgraph,"",@"SHT_CUDA_CALLGRAPH"
	.align	4
	.sectionentsize	8
	.align		4
        /*0000*/ 	.word	0x00000000
	.align		4
        /*0004*/ 	.word	0xffffffff
	.align		4
        /*0008*/ 	.word	0x00000000
	.align		4
        /*000c*/ 	.word	0xfffffffe
	.align		4
        /*0010*/ 	.word	0x00000000
	.align		4
        /*0014*/ 	.word	0xfffffffd
	.align		4
        /*0018*/ 	.word	0x00000000
	.align		4
        /*001c*/ 	.word	0xfffffffc


//--------------------- .text._Z10printArrayPiS_S_S_S_S_S_S_S_ --------------------------
	.section	.text._Z10printArrayPiS_S_S_S_S_S_S_S_,"ax",@progbits
	.align	128
        .global         _Z10printArrayPiS_S_S_S_S_S_S_S_
        .type           _Z10printArrayPiS_S_S_S_S_S_S_S_,@function
        .size           _Z10printArrayPiS_S_S_S_S_S_S_S_,(.L_x_1 - _Z10printArrayPiS_S_S_S_S_S_S_S_)
        .other          _Z10printArrayPiS_S_S_S_S_S_S_S_,@"STO_CUDA_ENTRY STV_DEFAULT"
_Z10printArrayPiS_S_S_S_S_S_S_S_:
.text._Z10printArrayPiS_S_S_S_S_S_S_S_:
[----:B------:R-:W-:Y:S01]  /*0000*/  LDC R1, c[0x0][0x37c] ;  /* 0x0000df00ff017b82 */ /* 0x000fe20000000800 */
[----:B------:R-:W0:Y:S07]  /*0010*/  S2R R2, SR_TID.Y ;  /* 0x0000000000027919 */ /* 0x000e2e0000002200 */
[----:B------:R-:W1:Y:S01]  /*0020*/  S2UR UR5, SR_CTAID.Y ;  /* 0x00000000000579c3 */ /* 0x000e620000002600 */
[----:B------:R-:W0:Y:S07]  /*0030*/  S2R R0, SR_TID.X ;  /* 0x0000000000007919 */ /* 0x000e2e0000002100 */
[----:B------:R-:W2:Y:S01]  /*0040*/  LDC R3, c[0x0][0x360] ;  /* 0x0000d800ff037b82 */ /* 0x000ea20000000800 */
[----:B------:R-:W2:Y:S01]  /*0050*/  LDCU UR6, c[0x0][0x364] ;  /* 0x00006c80ff0677ac */ /* 0x000ea20008000800 */
[----:B------:R-:W1:Y:S06]  /*0060*/  LDCU UR4, c[0x0][0x370] ;  /* 0x00006e00ff0477ac */ /* 0x000e6c0008000800 */
[----:B------:R-:W3:Y:S08]  /*0070*/  S2UR UR8, SR_CTAID.X ;  /* 0x00000000000879c3 */ /* 0x000ef00000002500 */
[----:B------:R-:W4:Y:S01]  /*0080*/  LDC.64 R8, c[0x0][0x3b0] ;  /* 0x0000ec00ff087b82 */ /* 0x000f220000000a00 */
[----:B-1----:R-:W-:-:S07]  /*0090*/  UIMAD UR4, UR4, UR5, URZ ;  /* 0x00000005040472a4 */ /* 0x002fce000f8e02ff */
[----:B------:R-:W1:Y:S01]  /*00a0*/  LDC.64 R10, c[0x0][0x3b8] ;  /* 0x0000ee00ff0a7b82 */ /* 0x000e620000000a00 */
[C---:B--2---:R-:W-:Y:S01]  /*00b0*/  IMAD R4, R3.reuse, UR6, RZ ;  /* 0x0000000603047c24 */ /* 0x044fe2000f8e02ff */
[----:B------:R-:W2:Y:S01]  /*00c0*/  LDCU.64 UR6, c[0x0][0x358] ;  /* 0x00006b00ff0677ac */ /* 0x000ea20008000a00 */
[----:B0-----:R-:W-:Y:S02]  /*00d0*/  IMAD R5, R3, R2, R0 ;  /* 0x0000000203057224 */ /* 0x001fe400078e0200 */
[----:B------:R-:W-:-:S03]  /*00e0*/  IMAD R25, R4, UR4, RZ ;  /* 0x0000000404197c24 */ /* 0x000fc6000f8e02ff */
[----:B------:R-:W0:Y:S01]  /*00f0*/  LDC.64 R12, c[0x0][0x3c0] ;  /* 0x0000f000ff0c7b82 */ /* 0x000e220000000a00 */
[----:B---3--:R-:W-:-:S05]  /*0100*/  IMAD R24, R4, UR8, RZ ;  /* 0x0000000804187c24 */ /* 0x008fca000f8e02ff */
[----:B------:R-:W-:Y:S02]  /*0110*/  IADD3 R4, PT, PT, R25, R5, R24 ;  /* 0x0000000519047210 */ /* 0x000fe40007ffe018 */
[----:B------:R-:W3:Y:S03]  /*0120*/  LDC.64 R6, c[0x0][0x380] ;  /* 0x0000e000ff067b82 */ /* 0x000ee60000000a00 */
[----:B----4-:R-:W-:-:S04]  /*0130*/  IMAD.WIDE R8, R4, 0x4, R8 ;  /* 0x0000000404087825 */ /* 0x010fc800078e0208 */
[C---:B-1----:R-:W-:Y:S01]  /*0140*/  IMAD.WIDE R10, R4.reuse, 0x4, R10 ;  /* 0x00000004040a7825 */ /* 0x042fe200078e020a */
[----:B--2---:R1:W-:Y:S01]  /*0150*/  STG.E desc[UR6][R8.64], R25 ;  /* 0x0000001908007986 */ /* 0x0043e2000c101906 */
[----:B------:R-:W2:Y:S03]  /*0160*/  LDC.64 R14, c[0x0][0x388] ;  /* 0x0000e200ff0e7b82 */ /* 0x000ea60000000a00 */
[----:B------:R4:W-:Y:S01]  /*0170*/  STG.E desc[UR6][R10.64], R24 ;  /* 0x000000180a007986 */ /* 0x0009e2000c101906 */
[----:B0-----:R-:W-:-:S04]  /*0180*/  IMAD.WIDE R12, R4, 0x4, R12 ;  /* 0x00000004040c7825 */ /* 0x001fc800078e020c */
[----:B------:R-:W0:Y:S01]  /*0190*/  LDC.64 R16, c[0x0][0x390] ;  /* 0x0000e400ff107b82 */ /* 0x000e220000000a00 */
[----:B------:R5:W-:Y:S01]  /*01a0*/  STG.E desc[UR6][R12.64], R5 ;  /* 0x000000050c007986 */ /* 0x000be2000c101906 */
[----:B---3--:R-:W-:-:S06]  /*01b0*/  IMAD.WIDE R6, R4, 0x4, R6 ;  /* 0x0000000404067825 */ /* 0x008fcc00078e0206 */
[----:B------:R-:W1:Y:S01]  /*01c0*/  LDC.64 R18, c[0x0][0x398] ;  /* 0x0000e600ff127b82 */ /* 0x000e620000000a00 */
[----:B------:R-:W3:Y:S07]  /*01d0*/  LDG.E R7, desc[UR6][R6.64] ;  /* 0x0000000606077981 */ /* 0x000eee000c1e1900 */
[----:B------:R-:W4:Y:S01]  /*01e0*/  LDC.64 R20, c[0x0][0x3a0] ;  /* 0x0000e800ff147b82 */ /* 0x000f220000000a00 */
[----:B--2---:R-:W-:-:S07]  /*01f0*/  IMAD.WIDE R14, R4, 0x4, R14 ;  /* 0x00000004040e7825 */ /* 0x004fce00078e020e */
[----:B------:R-:W5:Y:S01]  /*0200*/  LDC.64 R22, c[0x0][0x3a8] ;  /* 0x0000ea00ff167b82 */ /* 0x000f620000000a00 */
[----:B0-----:R-:W-:-:S04]  /*0210*/  IMAD.WIDE R16, R4, 0x4, R16 ;  /* 0x0000000404107825 */ /* 0x001fc800078e0210 */
[----:B-1----:R-:W-:-:S04]  /*0220*/  IMAD.WIDE R8, R4, 0x4, R18 ;  /* 0x0000000404087825 */ /* 0x002fc800078e0212 */
[----:B----4-:R-:W-:-:S04]  /*0230*/  IMAD.WIDE R10, R4, 0x4, R20 ;  /* 0x00000004040a7825 */ /* 0x010fc800078e0214 */
[----:B-----5:R-:W-:Y:S01]  /*0240*/  IMAD.WIDE R12, R4, 0x4, R22 ;  /* 0x00000004040c7825 */ /* 0x020fe200078e0216 */
[----:B---3--:R-:W-:Y:S04]  /*0250*/  STG.E desc[UR6][R14.64], R7 ;  /* 0x000000070e007986 */ /* 0x008fe8000c101906 */
[----:B------:R-:W-:Y:S04]  /*0260*/  STG.E desc[UR6][R16.64], R0 ;  /* 0x0000000010007986 */ /* 0x000fe8000c101906 */
[----:B------:R-:W-:Y:S04]  /*0270*/  STG.E desc[UR6][R8.64], R2 ;  /* 0x0000000208007986 */ /* 0x000fe8000c101906 */
[----:B------:R-:W-:Y:S04]  /*0280*/  STG.E desc[UR6][R10.64], R3 ;  /* 0x000000030a007986 */ /* 0x000fe8000c101906 */
[----:B------:R-:W-:Y:S01]  /*0290*/  STG.E desc[UR6][R12.64], R4 ;  /* 0x000000040c007986 */ /* 0x000fe2000c101906 */
[----:B------:R-:W-:Y:S05]  /*02a0*/  EXIT ;  /* 0x000000000000794d */ /* 0x000fea0003800000 */
.L_x_0:
[----:B------:R-:W-:-:S00]  /*02b0*/  BRA `(.L_x_0) ;  /* 0xfffffffc00fc7947 */ /* 0x000fc0000383ffff */
[----:B------:R-:W-:-:S00]  /*02c0*/  NOP ;  /* 0x0000000000007918 */ /* 0x000fc00000000000 */
        /* <DEDUP_REMOVED lines=11> */
.L_x_1:


//--------------------- .nv.shared.reserved.0     --------------------------
	.section	.nv.shared.reserved.0,"aw",@nobits
	.weak		__nv_reservedSMEM_offset_0_alias
	.size		__nv_reservedSMEM_offset_0_alias, 0, 64
	.other		__nv_reservedSMEM_offset_0_alias,@"STO_CUDA_RESERVED_SHARED STV_DEFAULT"
__nv_reservedSMEM_offset_0_alias:
	.zero		0
	.zero		64


//--------------------- .nv.constant0._Z10printArrayPiS_S_S_S_S_S_S_S_ --------------------------
	.section	.nv.constant0._Z10printArrayPiS_S_S_S_S_S_S_S_,"a",@progbits
	.sectionflags	@""
	.align	4
.nv.constant0._Z10printArrayPiS_S_S_S_S_S_S_S_:
	.zero		968


//--------------------- SYMBOLS --------------------------

	.type		.nv.reservedSmem.offset0,@object
	.size		.nv.reservedSmem.offset0,0x4
